//
// Generated by NVIDIA NVVM Compiler
//
// Compiler Build ID: CL-36424714
// Cuda compilation tools, release 13.0, V13.0.88
// Based on NVVM 20.0.0
//

.version 9.0
.target sm_100
.address_size 64

	// .globl	_Z9gpuRandomPi

.visible .entry _Z9gpuRandomPi(
	.param .u64 .ptr .align 1 _Z9gpuRandomPi_param_0
)
{
	.reg .b32 	%r<13>;
	.reg .b64 	%rd<5>;

	ld.param.u64 	%rd1, [_Z9gpuRandomPi_param_0];
	cvta.to.global.u64 	%rd2, %rd1;
	mov.u32 	%r1, %ctaid.x;
	mov.u32 	%r2, %ntid.x;
	mov.u32 	%r3, %tid.x;
	mad.lo.s32 	%r4, %r1, %r2, %r3;
	mul.lo.s32 	%r5, %r4, 17;
	mul.hi.s32 	%r6, %r5, -1307163959;
	add.s32 	%r7, %r6, %r5;
	shr.u32 	%r8, %r7, 31;
	shr.s32 	%r9, %r7, 4;
	add.s32 	%r10, %r9, %r8;
	mul.lo.s32 	%r11, %r10, 23;
	sub.s32 	%r12, %r5, %r11;
	mul.wide.s32 	%rd3, %r4, 4;
	add.s64 	%rd4, %rd2, %rd3;
	st.global.u32 	[%rd4], %r12;
	ret;

}


// ===== COMPILED SASS (sm_100) =====

	.target	sm_100

	.elftype	@"ET_EXEC"


//--------------------- .note.nv.tkinfo           --------------------------
	.section	.note.nv.tkinfo,"",@"SHT_NOTE"
	.sectionflags	@"SHF_NOTE_NV_TKINFO"
	.tkinfo
        /*0018*/ 	.word	0x00000002
        /*0030*/ 	.string	""
        /*0030*/ 	.string	"ptxas"
        /*0030*/ 	.string	"Cuda compilation tools, release 13.0, V13.0.88"
        /*0030*/ 	.string	"Build cuda_13.0.r13.0/compiler.36424714_0"
        /*0030*/ 	.string	"-arch sm_100 -m 64 "



//--------------------- .note.nv.cuinfo           --------------------------
	.section	.note.nv.cuinfo,"",@"SHT_NOTE"
	.sectionflags	@"SHF_NOTE_NV_CUINFO"
        /*0018*/ 	.short	0x0002
        /*001a*/ 	.short	0x0064
        /*001c*/ 	.short	0x0082
	.zero		2


//--------------------- .nv.info                  --------------------------
	.section	.nv.info,"",@"SHT_CUDA_INFO"
	.align	4


	//----- nvinfo : EIATTR_REGCOUNT
	.align		4
        /*0000*/ 	.byte	0x04, 0x2f
        /*0002*/ 	.short	(.L_1 - .L_0)
	.align		4
.L_0:
        /*0004*/ 	.word	index@(_Z9gpuRandomPi)
        /*0008*/ 	.word	0x0000000c


	//----- nvinfo : EIATTR_FRAME_SIZE
	.align		4
.L_1:
        /*000c*/ 	.byte	0x04, 0x11
        /*000e*/ 	.short	(.L_3 - .L_2)
	.align		4
.L_2:
        /*0010*/ 	.word	index@(_Z9gpuRandomPi)
        /*0014*/ 	.word	0x00000000


	//----- nvinfo : EIATTR_MIN_STACK_SIZE
	.align		4
.L_3:
        /*0018*/ 	.byte	0x04, 0x12
        /*001a*/ 	.short	(.L_5 - .L_4)
	.align		4
.L_4:
        /*001c*/ 	.word	index@(_Z9gpuRandomPi)
        /*0020*/ 	.word	0x00000000
.L_5:


//--------------------- .nv.compat                --------------------------
	.section	.nv.compat,"",@"SHT_CUDA_COMPAT_INFO"
	.align	4
        /*0000*/ 	.byte	0x02, 0x09, 0x00, 0x00, 0x02, 0x02, 0x01, 0x00, 0x02, 0x05, 0x05, 0x00, 0x03, 0x07, 0x01, 0x01
        /*0010*/ 	.byte	0x02, 0x03, 0x00, 0x00, 0x02, 0x06, 0x01, 0x00, 0x04, 0x0b, 0x08, 0x00, 0x09, 0x00, 0x00, 0x00
        /*0020*/ 	.byte	0x00, 0x00, 0x00, 0x00


//--------------------- .nv.info._Z9gpuRandomPi   --------------------------
	.section	.nv.info._Z9gpuRandomPi,"",@"SHT_CUDA_INFO"
	.sectionflags	@""
	.align	4


	//----- nvinfo : EIATTR_CUDA_API_VERSION
	.align		4
        /*0000*/ 	.byte	0x04, 0x37
        /*0002*/ 	.short	(.L_7 - .L_6)
.L_6:
        /*0004*/ 	.word	0x00000082


	//----- nvinfo : EIATTR_KPARAM_INFO
	.align		4
.L_7:
        /*0008*/ 	.byte	0x04, 0x17
        /*000a*/ 	.short	(.L_9 - .L_8)
.L_8:
        /*000c*/ 	.word	0x00000000
        /*0010*/ 	.short	0x0000
        /*0012*/ 	.short	0x0000
        /*0014*/ 	.byte	0x00, 0xf5, 0x21, 0x00


	//----- nvinfo : EIATTR_SPARSE_MMA_MASK
	.align		4
.L_9:
        /*0018*/ 	.byte	0x03, 0x50
        /*001a*/ 	.short	0x0000


	//----- nvinfo : EIATTR_MAXREG_COUNT
	.align		4
        /*001c*/ 	.byte	0x03, 0x1b
        /*001e*/ 	.short	0x00ff


	//----- nvinfo : EIATTR_MERCURY_ISA_VERSION
	.align		4
        /*0020*/ 	.byte	0x03, 0x5f
        /*0022*/ 	.short	0x0101


	//----- nvinfo : EIATTR_VRC_CTA_INIT_COUNT
	.align		4
        /*0024*/ 	.byte	0x02, 0x4a
	.zero		1
	.zero		1


	//----- nvinfo : EIATTR_EXIT_INSTR_OFFSETS
	.align		4
        /*0028*/ 	.byte	0x04, 0x1c
        /*002a*/ 	.short	(.L_11 - .L_10)


	//   ....[0]....
.L_10:
        /*002c*/ 	.word	0x000000f0


	//----- nvinfo : EIATTR_CBANK_PARAM_SIZE
	.align		4
.L_11:
        /*0030*/ 	.byte	0x03, 0x19
        /*0032*/ 	.short	0x0008


	//----- nvinfo : EIATTR_PARAM_CBANK
	.align		4
        /*0034*/ 	.byte	0x04, 0x0a
        /*0036*/ 	.short	(.L_13 - .L_12)
	.align		4
.L_12:
        /*0038*/ 	.word	index@(.nv.constant0._Z9gpuRandomPi)
        /*003c*/ 	.short	0x0380
        /*003e*/ 	.short	0x0008


	//----- nvinfo : EIATTR_SW_WAR
	.align		4
.L_13:
        /*0040*/ 	.byte	0x04, 0x36
        /*0042*/ 	.short	(.L_15 - .L_14)
.L_14:
        /*0044*/ 	.word	0x00000008
.L_15:


//--------------------- .nv.callgraph             --------------------------
	.section	.nv.callgraph,"",@"SHT_CUDA_CALLGRAPH"
	.align	4
	.sectionentsize	8
	.align		4
        /*0000*/ 	.word	0x00000000
	.align		4
        /*0004*/ 	.word	0xffffffff
	.align		4
        /*0008*/ 	.word	0x00000000
	.align		4
        /*000c*/ 	.word	0xfffffffe
	.align		4
        /*0010*/ 	.word	0x00000000
	.align		4
        /*0014*/ 	.word	0xfffffffd
	.align		4
        /*0018*/ 	.word	0x00000000
	.align		4
        /*001c*/ 	.word	0xfffffffc


//--------------------- .text._Z9gpuRandomPi      --------------------------
	.section	.text._Z9gpuRandomPi,"ax",@progbits
	.align	128
        .global         _Z9gpuRandomPi
        .type           _Z9gpuRandomPi,@function
        .size           _Z9gpuRandomPi,(.L_x_1 - _Z9gpuRandomPi)
        .other          _Z9gpuRandomPi,@"STO_CUDA_ENTRY STV_DEFAULT"
_Z9gpuRandomPi:
.text._Z9gpuRandomPi:
[----:B------:R-:W-:Y:S01]  /*0000*/  LDC R1, c[0x0][0x37c] ;  /* 0x0000df00ff017b82 */ /* 0x000fe20000000800 */
[----:B------:R-:W0:Y:S07]  /*0010*/  S2R R0, SR_TID.X ;  /* 0x0000000000007919 */ /* 0x000e2e0000002100 */
[----:B------:R-:W0:Y:S01]  /*0020*/  S2UR UR4, SR_CTAID.X ;  /* 0x00000000000479c3 */ /* 0x000e220000002500 */
[----:B------:R-:W-:-:S07]  /*0030*/  HFMA2 R4, -RZ, RZ, 0, 0 ;  /* 0x00000000ff047431 */ /* 0x000fce00000001ff */
[----:B------:R-:W0:Y:S08]  /*0040*/  LDC R7, c[0x0][0x360] ;  /* 0x0000d800ff077b82 */ /* 0x000e300000000800 */
[----:B------:R-:W1:Y:S01]  /*0050*/  LDC.64 R2, c[0x0][0x380] ;  /* 0x0000e000ff027b82 */ /* 0x000e620000000a00 */
[----:B0-----:R-:W-:Y:S01]  /*0060*/  IMAD R7, R7, UR4, R0 ;  /* 0x0000000407077c24 */ /* 0x001fe2000f8e0200 */
[----:B------:R-:W0:Y:S03]  /*0070*/  LDCU.64 UR4, c[0x0][0x358] ;  /* 0x00006b00ff0477ac */ /* 0x000e260008000a00 */
[----:B------:R-:W-:-:S04]  /*0080*/  IMAD R5, R7, 0x11, RZ ;  /* 0x0000001107057824 */ /* 0x000fc800078e02ff */
[----:B------:R-:W-:-:S04]  /*0090*/  IMAD.HI R0, R5, -0x4de9bd37, R4 ;  /* 0xb21642c905007827 */ /* 0x000fc800078e0204 */
[----:B-1----:R-:W-:Y:S01]  /*00a0*/  IMAD.WIDE R2, R7, 0x4, R2 ;  /* 0x0000000407027825 */ /* 0x002fe200078e0202 */
[----:B------:R-:W-:-:S04]  /*00b0*/  SHF.R.U32.HI R9, RZ, 0x1f, R0 ;  /* 0x0000001fff097819 */ /* 0x000fc80000011600 */
[----:B------:R-:W-:-:S05]  /*00c0*/  LEA.HI.SX32 R9, R0, R9, 0x1c ;  /* 0x0000000900097211 */ /* 0x000fca00078fe2ff */
[----:B------:R-:W-:-:S05]  /*00d0*/  IMAD R9, R9, -0x17, R5 ;  /* 0xffffffe909097824 */ /* 0x000fca00078e0205 */
[----:B0-----:R-:W-:Y:S01]  /*00e0*/  STG.E desc[UR4][R2.64], R9 ;  /* 0x0000000902007986 */ /* 0x001fe2000c101904 */
[----:B------:R-:W-:Y:S05]  /*00f0*/  EXIT ;  /* 0x000000000000794d */ /* 0x000fea0003800000 */
.L_x_0:
[----:B------:R-:W-:-:S00]  /*0100*/  BRA `(.L_x_0) ;  /* 0xfffffffc00fc7947 */ /* 0x000fc0000383ffff */
[----:B------:R-:W-:-:S00]  /*0110*/  NOP ;  /* 0x0000000000007918 */ /* 0x000fc00000000000 */
        /* <DEDUP_REMOVED lines=14> */
.L_x_1:


//--------------------- .nv.shared.reserved.0     --------------------------
	.section	.nv.shared.reserved.0,"aw",@nobits
	.weak		__nv_reservedSMEM_offset_0_alias
	.size		__nv_reservedSMEM_offset_0_alias, 0, 64
	.other		__nv_reservedSMEM_offset_0_alias,@"STO_CUDA_RESERVED_SHARED STV_DEFAULT"
__nv_reservedSMEM_offset_0_alias:
	.zero		0
	.zero		64


//--------------------- .nv.constant0._Z9gpuRandomPi --------------------------
	.section	.nv.constant0._Z9gpuRandomPi,"a",@progbits
	.sectionflags	@""
	.align	4
.nv.constant0._Z9gpuRandomPi:
	.zero		904


//--------------------- SYMBOLS --------------------------

	.type		.nv.reservedSmem.offset0,@object
	.size		.nv.reservedSmem.offset0,0x4
